	.headerflags	@"EF_CUDA_TEXMODE_UNIFIED EF_CUDA_64BIT_ADDRESS EF_CUDA_ACCELERATORS EF_CUDA_SM90 EF_CUDA_VIRTUAL_SM(EF_CUDA_SM90)"
	.elftype	@"ET_EXEC"


//--------------------- .nv.info                  --------------------------
	.section	.nv.info,"",@"SHT_CUDA_INFO"
	.align	4


	//----- nvinfo : EIATTR_REGCOUNT
	.align		4
        /*0000*/ 	.byte	0x04, 0x2f
        /*0002*/ 	.short	(.L_1 - .L_0)
	.align		4
.L_0:
        /*0004*/ 	.word	index@(triton_poi_fused_max_pool2d_with_indices_24)
        /*0008*/ 	.word	0x0000001c


	//----- nvinfo : EIATTR_MIN_STACK_SIZE
	.align		4
.L_1:
        /*000c*/ 	.byte	0x04, 0x12
        /*000e*/ 	.short	(.L_3 - .L_2)
	.align		4
.L_2:
        /*0010*/ 	.word	index@(triton_poi_fused_max_pool2d_with_indices_24)
        /*0014*/ 	.word	0x00000000


	//----- nvinfo : EIATTR_FRAME_SIZE
	.align		4
.L_3:
        /*0018*/ 	.byte	0x04, 0x11
        /*001a*/ 	.short	(.L_5 - .L_4)
	.align		4
.L_4:
        /*001c*/ 	.word	index@(triton_poi_fused_max_pool2d_with_indices_24)
        /*0020*/ 	.word	0x00000000


	//----- nvinfo : EIATTR_MIN_STACK_SIZE
	.align		4
.L_5:
        /*0024*/ 	.byte	0x04, 0x12
        /*0026*/ 	.short	(.L_7 - .L_6)
	.align		4
.L_6:
        /*0028*/ 	.word	index@(triton_poi_fused_max_pool2d_with_indices_24)
        /*002c*/ 	.word	0x00000000
.L_7:


//--------------------- .nv.info.triton_poi_fused_max_pool2d_with_indices_24 --------------------------
	.section	.nv.info.triton_poi_fused_max_pool2d_with_indices_24,"",@"SHT_CUDA_INFO"
	.sectionflags	@""
	.align	4


	//----- nvinfo : EIATTR_CUDA_API_VERSION
	.align		4
        /*0000*/ 	.byte	0x04, 0x37
        /*0002*/ 	.short	(.L_9 - .L_8)
.L_8:
        /*0004*/ 	.word	0x0000007c


	//----- nvinfo : EIATTR_KPARAM_INFO
	.align		4
.L_9:
        /*0008*/ 	.byte	0x04, 0x17
        /*000a*/ 	.short	(.L_11 - .L_10)
.L_10:
        /*000c*/ 	.word	0x00000000
        /*0010*/ 	.short	0x0003
        /*0012*/ 	.short	0x0018
        /*0014*/ 	.byte	0x00, 0xf0, 0x11, 0x00


	//----- nvinfo : EIATTR_KPARAM_INFO
	.align		4
.L_11:
        /*0018*/ 	.byte	0x04, 0x17
        /*001a*/ 	.short	(.L_13 - .L_12)
.L_12:
        /*001c*/ 	.word	0x00000000
        /*0020*/ 	.short	0x0002
        /*0022*/ 	.short	0x0010
        /*0024*/ 	.byte	0x00, 0xf4, 0x21, 0x00


	//----- nvinfo : EIATTR_KPARAM_INFO
	.align		4
.L_13:
        /*0028*/ 	.byte	0x04, 0x17
        /*002a*/ 	.short	(.L_15 - .L_14)
.L_14:
        /*002c*/ 	.word	0x00000000
        /*0030*/ 	.short	0x0001
        /*0032*/ 	.short	0x0008
        /*0034*/ 	.byte	0x00, 0xf4, 0x21, 0x00


	//----- nvinfo : EIATTR_KPARAM_INFO
	.align		4
.L_15:
        /*0038*/ 	.byte	0x04, 0x17
        /*003a*/ 	.short	(.L_17 - .L_16)
.L_16:
        /*003c*/ 	.word	0x00000000
        /*0040*/ 	.short	0x0000
        /*0042*/ 	.short	0x0000
        /*0044*/ 	.byte	0x00, 0xf4, 0x21, 0x00


	//----- nvinfo : EIATTR_SPARSE_MMA_MASK
	.align		4
.L_17:
        /*0048*/ 	.byte	0x03, 0x50
        /*004a*/ 	.short	0x0000


	//----- nvinfo : EIATTR_MAXREG_COUNT
	.align		4
        /*004c*/ 	.byte	0x03, 0x1b
        /*004e*/ 	.short	0x00ff


	//----- nvinfo : EIATTR_EXIT_INSTR_OFFSETS
	.align		4
        /*0050*/ 	.byte	0x04, 0x1c
        /*0052*/ 	.short	(.L_19 - .L_18)


	//   ....[0]....
.L_18:
        /*0054*/ 	.word	0x00000960


	//   ....[1]....
        /*0058*/ 	.word	0x00000980


	//----- nvinfo : EIATTR_REQNTID
	.align		4
.L_19:
        /*005c*/ 	.byte	0x04, 0x10
        /*005e*/ 	.short	(.L_21 - .L_20)
.L_20:
        /*0060*/ 	.word	0x00000100
        /*0064*/ 	.word	0x00000001
        /*0068*/ 	.word	0x00000001


	//----- nvinfo : EIATTR_CBANK_PARAM_SIZE
	.align		4
.L_21:
        /*006c*/ 	.byte	0x03, 0x19
        /*006e*/ 	.short	0x001c


	//----- nvinfo : EIATTR_PARAM_CBANK
	.align		4
        /*0070*/ 	.byte	0x04, 0x0a
        /*0072*/ 	.short	(.L_23 - .L_22)
	.align		4
.L_22:
        /*0074*/ 	.word	index@(.nv.constant0.triton_poi_fused_max_pool2d_with_indices_24)
        /*0078*/ 	.short	0x0210
        /*007a*/ 	.short	0x001c


	//----- nvinfo : EIATTR_SW_WAR
	.align		4
.L_23:
        /*007c*/ 	.byte	0x04, 0x36
        /*007e*/ 	.short	(.L_25 - .L_24)
.L_24:
        /*0080*/ 	.word	0x00000008
.L_25:


//--------------------- .nv.callgraph             --------------------------
	.section	.nv.callgraph,"",@"SHT_CUDA_CALLGRAPH"
	.align	4
	.sectionentsize	8
	.align		4
        /*0000*/ 	.word	0x00000000
	.align		4
        /*0004*/ 	.word	0xffffffff
	.align		4
        /*0008*/ 	.word	0x00000000
	.align		4
        /*000c*/ 	.word	0xfffffffe
	.align		4
        /*0010*/ 	.word	0x00000000
	.align		4
        /*0014*/ 	.word	0xfffffffd
	.align		4
        /*0018*/ 	.word	0x00000000
	.align		4
        /*001c*/ 	.word	0xfffffffc


//--------------------- .text.triton_poi_fused_max_pool2d_with_indices_24 --------------------------
	.section	.text.triton_poi_fused_max_pool2d_with_indices_24,"ax",@progbits
	.align	128
        .global         triton_poi_fused_max_pool2d_with_indices_24
        .type           triton_poi_fused_max_pool2d_with_indices_24,@function
        .size           triton_poi_fused_max_pool2d_with_indices_24,(.L_x_1 - triton_poi_fused_max_pool2d_with_indices_24)
        .other          triton_poi_fused_max_pool2d_with_indices_24,@"STO_CUDA_ENTRY STV_DEFAULT"
triton_poi_fused_max_pool2d_with_indices_24:
.text.triton_poi_fused_max_pool2d_with_indices_24:
[----:B------:R-:W0:Y:S02]  /*0000*/  LDC R1, c[0x0][0x28] ;  /* 0x00000a00ff017b82 */ /* 0x000e240000000800 */
[----:B------:R-:W1:Y:S01]  /*0010*/  S2R R0, SR_TID.X ;  /* 0x0000000000007919 */ /* 0x000e620000002100 */
[----:B------:R-:W-:Y:S01]  /*0020*/  IMAD.MOV.U32 R2, RZ, RZ, RZ ;  /* 0x000000ffff027224 */ /* 0x000fe200078e00ff */
[----:B------:R-:W-:Y:S01]  /*0030*/  ULDC.64 UR4, c[0x0][0x208] ;  /* 0x0000820000047ab9 */ /* 0x000fe20000000a00 */
[----:B------:R-:W2:Y:S01]  /*0040*/  S2R R3, SR_CTAID.X ;  /* 0x0000000000037919 */ /* 0x000ea20000002500 */
[----:B------:R-:W-:Y:S02]  /*0050*/  CS2R R12, SRZ ;  /* 0x00000000000c7805 */ /* 0x000fe4000001ff00 */
[----:B------:R-:W-:Y:S01]  /*0060*/  CS2R R16, SRZ ;  /* 0x0000000000107805 */ /* 0x000fe2000001ff00 */
[----:B------:R-:W-:Y:S01]  /*0070*/  ULDC.64 UR6, c[0x0][0x220] ;  /* 0x0000880000067ab9 */ /* 0x000fe20000000a00 */
[----:B-1----:R-:W-:-:S05]  /*0080*/  IMAD.SHL.U32 R0, R0, 0x2, RZ ;  /* 0x0000000200007824 */ /* 0x002fca00078e00ff */
[----:B------:R-:W-:-:S05]  /*0090*/  LOP3.LUT R0, R0, 0x1fe, RZ, 0xc0, !PT ;  /* 0x000001fe00007812 */ /* 0x000fca00078ec0ff */
[----:B--2---:R-:W-:-:S04]  /*00a0*/  IMAD R3, R3, 0x200, R0 ;  /* 0x0000020003037824 */ /* 0x004fc800078e0200 */
[C---:B------:R-:W-:Y:S01]  /*00b0*/  IMAD.HI R0, R3.reuse, 0x2aaaaaab, RZ ;  /* 0x2aaaaaab03007827 */ /* 0x040fe200078e02ff */
[----:B------:R-:W-:-:S03]  /*00c0*/  ISETP.GE.AND P0, PT, R3, 0x2b9b00, PT ;  /* 0x002b9b000300780c */ /* 0x000fc60003f06270 */
[----:B------:R-:W-:Y:S01]  /*00d0*/  IMAD.HI R4, R3, -0x4cf09cad, R2 ;  /* 0xb30f635303047827 */ /* 0x000fe200078e0202 */
[----:B------:R-:W-:-:S04]  /*00e0*/  SHF.R.U32.HI R5, RZ, 0x1f, R0 ;  /* 0x0000001fff057819 */ /* 0x000fc80000011600 */
[----:B------:R-:W-:Y:S01]  /*00f0*/  LEA.HI.SX32 R2, R0, R5, 0x1b ;  /* 0x0000000500027211 */ /* 0x000fe200078fdaff */
[----:B------:R-:W-:Y:S01]  /*0100*/  IMAD.HI R0, R3, 0x2ef7722f, RZ ;  /* 0x2ef7722f03007827 */ /* 0x000fe200078e02ff */
[----:B------:R-:W-:-:S03]  /*0110*/  SHF.R.U32.HI R7, RZ, 0x1f, R4 ;  /* 0x0000001fff077819 */ /* 0x000fc60000011604 */
[----:B------:R-:W-:Y:S01]  /*0120*/  IMAD.HI R9, R2, 0x4325c53f, RZ ;  /* 0x4325c53f02097827 */ /* 0x000fe200078e02ff */
[----:B------:R-:W-:Y:S02]  /*0130*/  LEA.HI.SX32 R6, R4, R7, 0x13 ;  /* 0x0000000704067211 */ /* 0x000fe400078f9aff */
[----:B------:R-:W-:Y:S02]  /*0140*/  SHF.R.U32.HI R5, RZ, 0x1f, R0 ;  /* 0x0000001fff057819 */ /* 0x000fe40000011600 */
[----:B------:R-:W-:Y:S01]  /*0150*/  SHF.R.U32.HI R4, RZ, 0x1f, R9 ;  /* 0x0000001fff047819 */ /* 0x000fe20000011609 */
[----:B------:R-:W-:Y:S01]  /*0160*/  IMAD.HI R8, R6, 0x4325c53f, RZ ;  /* 0x4325c53f06087827 */ /* 0x000fe200078e02ff */
[----:B------:R-:W-:Y:S02]  /*0170*/  LEA.HI.SX32 R7, R0, R5, 0xf ;  /* 0x0000000500077211 */ /* 0x000fe400078f7aff */
[----:B------:R-:W-:Y:S01]  /*0180*/  LEA.HI R11, R9, R4, RZ, 0x1c ;  /* 0x00000004090b7211 */ /* 0x000fe200078fe0ff */
[----:B------:R-:W-:Y:S01]  /*0190*/  IMAD R0, R2, -0xc0, R3 ;  /* 0xffffff4002007824 */ /* 0x000fe200078e0203 */
[----:B------:R-:W1:Y:S01]  /*01a0*/  LDC.64 R4, c[0x0][0x210] ;  /* 0x00008400ff047b82 */ /* 0x000e620000000a00 */
[----:B------:R-:W-:-:S02]  /*01b0*/  SHF.R.U32.HI R9, RZ, 0x1f, R8 ;  /* 0x0000001fff097819 */ /* 0x000fc40000011608 */
[----:B------:R-:W-:Y:S02]  /*01c0*/  IMAD R0, R7, 0x2d0c00, R0 ;  /* 0x002d0c0007007824 */ /* 0x000fe400078e0200 */
[----:B------:R-:W-:Y:S01]  /*01d0*/  LEA.HI R9, R8, R9, RZ, 0x1c ;  /* 0x0000000908097211 */ /* 0x000fe200078fe0ff */
[----:B------:R-:W-:-:S04]  /*01e0*/  IMAD R11, R11, -0x3d, R2 ;  /* 0xffffffc30b0b7824 */ /* 0x000fc800078e0202 */
[----:B------:R-:W-:Y:S01]  /*01f0*/  IMAD R0, R11, 0x180, R0 ;  /* 0x000001800b007824 */ /* 0x000fe200078e0200 */
[----:B------:R-:W-:Y:S01]  /*0200*/  CS2R R10, SRZ ;  /* 0x00000000000a7805 */ /* 0x000fe2000001ff00 */
[----:B------:R-:W-:Y:S01]  /*0210*/  IMAD R7, R9, -0x3d, R6 ;  /* 0xffffffc309077824 */ /* 0x000fe200078e0206 */
[----:B------:R-:W-:-:S03]  /*0220*/  CS2R R8, SRZ ;  /* 0x0000000000087805 */ /* 0x000fc6000001ff00 */
[----:B------:R-:W-:-:S04]  /*0230*/  IMAD R7, R7, 0xba00, R0 ;  /* 0x0000ba0007077824 */ /* 0x000fc800078e0200 */
[C---:B------:R-:W-:Y:S02]  /*0240*/  VIADD R19, R7.reuse, 0xc0 ;  /* 0x000000c007137836 */ /* 0x040fe40000000000 */
[----:B-1----:R-:W-:-:S04]  /*0250*/  IMAD.WIDE R14, R7, 0x4, R4 ;  /* 0x00000004070e7825 */ /* 0x002fc800078e0204 */
[--C-:B------:R-:W-:Y:S01]  /*0260*/  IMAD.WIDE R18, R19, 0x4, R4.reuse ;  /* 0x0000000413127825 */ /* 0x100fe200078e0204 */
[----:B------:R1:W2:Y:S03]  /*0270*/  @!P0 LDG.E.64 R10, desc[UR4][R14.64] ;  /* 0x000000040e0a8981 */ /* 0x0002a6000c1e1b00 */
[----:B------:R-:W-:Y:S01]  /*0280*/  VIADD R21, R7, 0x180 ;  /* 0x0000018007157836 */ /* 0x000fe20000000000 */
[----:B------:R3:W2:Y:S03]  /*0290*/  @!P0 LDG.E.64 R8, desc[UR4][R18.64] ;  /* 0x0000000412088981 */ /* 0x0006a6000c1e1b00 */
[----:B------:R-:W-:-:S05]  /*02a0*/  IMAD.WIDE R20, R21, 0x4, R4 ;  /* 0x0000000415147825 */ /* 0x000fca00078e0204 */
[----:B------:R-:W4:Y:S01]  /*02b0*/  @!P0 LDG.E.64 R12, desc[UR4][R20.64] ;  /* 0x00000004140c8981 */ /* 0x000f22000c1e1b00 */
[----:B------:R-:W-:-:S04]  /*02c0*/  VIADD R23, R7, 0x5d00 ;  /* 0x00005d0007177836 */ /* 0x000fc80000000000 */
[----:B------:R-:W-:-:S05]  /*02d0*/  IMAD.WIDE R22, R23, 0x4, R4 ;  /* 0x0000000417167825 */ /* 0x000fca00078e0204 */
[----:B------:R-:W5:Y:S01]  /*02e0*/  @!P0 LDG.E.64 R16, desc[UR4][R22.64] ;  /* 0x0000000416108981 */ /* 0x000f62000c1e1b00 */
[----:B------:R-:W-:Y:S01]  /*02f0*/  VIADD R25, R7, 0x5dc0 ;  /* 0x00005dc007197836 */ /* 0x000fe20000000000 */
[----:B-1----:R-:W-:-:S03]  /*0300*/  CS2R R14, SRZ ;  /* 0x00000000000e7805 */ /* 0x002fc6000001ff00 */
[----:B---3--:R-:W-:-:S05]  /*0310*/  IMAD.WIDE R18, R25, 0x4, R4 ;  /* 0x0000000419127825 */ /* 0x008fca00078e0204 */
[----:B------:R1:W3:Y:S01]  /*0320*/  @!P0 LDG.E.64 R14, desc[UR4][R18.64] ;  /* 0x00000004120e8981 */ /* 0x0002e2000c1e1b00 */
[C---:B--2---:R-:W-:Y:S02]  /*0330*/  FSETP.GT.AND P6, PT, R8.reuse, R10, PT ;  /* 0x0000000a0800720b */ /* 0x044fe40003fc4000 */
[C---:B------:R-:W-:Y:S02]  /*0340*/  FSETP.GT.AND P1, PT, R9.reuse, R11, PT ;  /* 0x0000000b0900720b */ /* 0x040fe40003f24000 */
[----:B------:R-:W-:Y:S02]  /*0350*/  FSETP.NAN.AND P3, PT, R8, R8, PT ;  /* 0x000000080800720b */ /* 0x000fe40003f68000 */
[----:B------:R-:W-:Y:S02]  /*0360*/  FSETP.NAN.AND P4, PT, R9, R9, PT ;  /* 0x000000090900720b */ /* 0x000fe40003f88000 */
[----:B----4-:R-:W-:Y:S02]  /*0370*/  FSETP.NAN.AND P2, PT, R12, R12, PT ;  /* 0x0000000c0c00720b */ /* 0x010fe40003f48000 */
[----:B------:R-:W-:-:S03]  /*0380*/  SEL R0, RZ, 0x1, !P1 ;  /* 0x00000001ff007807 */ /* 0x000fc60004800000 */
[----:B------:R-:W-:Y:S02]  /*0390*/  @!P6 SEL R8, R8, R10, P3 ;  /* 0x0000000a0808e207 */ /* 0x000fe40001800000 */
[----:B------:R-:W-:Y:S02]  /*03a0*/  FSETP.NAN.AND P3, PT, R13, R13, PT ;  /* 0x0000000d0d00720b */ /* 0x000fe40003f68000 */
[----:B------:R-:W-:Y:S02]  /*03b0*/  FSETP.GEU.AND P5, PT, R8, R12, PT ;  /* 0x0000000c0800720b */ /* 0x000fe40003fae000 */
[----:B------:R-:W-:Y:S02]  /*03c0*/  @!P1 SEL R9, R9, R11, P4 ;  /* 0x0000000b09099207 */ /* 0x000fe40002000000 */
[----:B------:R-:W-:Y:S02]  /*03d0*/  CS2R R10, SRZ ;  /* 0x00000000000a7805 */ /* 0x000fe4000001ff00 */
[----:B------:R-:W-:-:S02]  /*03e0*/  @!P2 SEL R12, R12, R8, !P5 ;  /* 0x000000080c0ca207 */ /* 0x000fc40006800000 */
[----:B-----5:R-:W-:Y:S02]  /*03f0*/  FSETP.NAN.AND P2, PT, R17, R17, PT ;  /* 0x000000111100720b */ /* 0x020fe40003f48000 */
[----:B------:R-:W-:Y:S02]  /*0400*/  FSETP.GEU.AND P4, PT, R9, R13, PT ;  /* 0x0000000d0900720b */ /* 0x000fe40003f8e000 */
[----:B------:R-:W-:Y:S02]  /*0410*/  FSETP.NAN.AND P1, PT, R16, R16, PT ;  /* 0x000000101000720b */ /* 0x000fe40003f28000 */
[----:B------:R-:W-:Y:S02]  /*0420*/  @!P3 SEL R13, R13, R9, !P4 ;  /* 0x000000090d0db207 */ /* 0x000fe40006000000 */
[----:B-1----:R-:W-:Y:S02]  /*0430*/  P2R R18, PR, RZ, 0x20 ;  /* 0x00000020ff127803 */ /* 0x002fe40000000000 */
[----:B------:R-:W-:-:S02]  /*0440*/  FSETP.GEU.AND P5, PT, R13, R17, PT ;  /* 0x000000110d00720b */ /* 0x000fc40003fae000 */
[----:B------:R-:W-:Y:S02]  /*0450*/  FSETP.GEU.AND P3, PT, R12, R16, PT ;  /* 0x000000100c00720b */ /* 0x000fe40003f6e000 */
[----:B------:R-:W-:Y:S01]  /*0460*/  @!P2 SEL R17, R17, R13, !P5 ;  /* 0x0000000d1111a207 */ /* 0x000fe20006800000 */
[----:B------:R-:W-:Y:S01]  /*0470*/  VIADD R13, R7, 0x5e80 ;  /* 0x00005e80070d7836 */ /* 0x000fe20000000000 */
[----:B------:R-:W-:Y:S02]  /*0480*/  P2R R2, PR, RZ, 0x8 ;  /* 0x00000008ff027803 */ /* 0x000fe40000000000 */
[----:B------:R-:W-:Y:S01]  /*0490*/  @!P1 SEL R16, R16, R12, !P3 ;  /* 0x0000000c10109207 */ /* 0x000fe20005800000 */
[----:B------:R-:W-:Y:S01]  /*04a0*/  IMAD.WIDE R12, R13, 0x4, R4 ;  /* 0x000000040d0c7825 */ /* 0x000fe200078e0204 */
[-C--:B---3--:R-:W-:Y:S02]  /*04b0*/  FSETP.NAN.AND P1, PT, R14, R14.reuse, PT ;  /* 0x0000000e0e00720b */ /* 0x088fe40003f28000 */
[----:B------:R-:W-:-:S02]  /*04c0*/  FSETP.GEU.AND P3, PT, R16, R14, PT ;  /* 0x0000000e1000720b */ /* 0x000fc40003f6e000 */
[----:B------:R-:W2:Y:S01]  /*04d0*/  @!P0 LDG.E.64 R10, desc[UR4][R12.64] ;  /* 0x000000040c0a8981 */ /* 0x000ea2000c1e1b00 */
[-C--:B------:R-:W-:Y:S02]  /*04e0*/  FSETP.GEU.AND P2, PT, R17, R15.reuse, PT ;  /* 0x0000000f1100720b */ /* 0x080fe40003f4e000 */
[----:B------:R-:W-:Y:S02]  /*04f0*/  P2R R6, PR, RZ, 0x8 ;  /* 0x00000008ff067803 */ /* 0x000fe40000000000 */
[----:B------:R-:W-:Y:S02]  /*0500*/  P2R R19, PR, RZ, 0x4 ;  /* 0x00000004ff137803 */ /* 0x000fe40000000000 */
[----:B------:R-:W-:Y:S02]  /*0510*/  P2R R8, PR, RZ, 0x20 ;  /* 0x00000020ff087803 */ /* 0x000fe40000000000 */
[----:B------:R-:W-:Y:S02]  /*0520*/  @!P1 SEL R14, R14, R16, !P3 ;  /* 0x000000100e0e9207 */ /* 0x000fe40005800000 */
[----:B------:R-:W-:-:S02]  /*0530*/  FSETP.NAN.AND P1, PT, R15, R15, PT ;  /* 0x0000000f0f00720b */ /* 0x000fc40003f28000 */
[----:B------:R-:W-:-:S04]  /*0540*/  ISETP.NE.AND P3, PT, R2, RZ, PT ;  /* 0x000000ff0200720c */ /* 0x000fc80003f65270 */
[----:B------:R-:W-:Y:S02]  /*0550*/  P2R R16, PR, RZ, 0x8 ;  /* 0x00000008ff107803 */ /* 0x000fe40000000000 */
[----:B------:R-:W-:-:S05]  /*0560*/  ISETP.NE.AND P3, PT, R8, RZ, PT ;  /* 0x000000ff0800720c */ /* 0x000fca0003f65270 */
[----:B------:R-:W-:Y:S02]  /*0570*/  @!P1 SEL R15, R15, R17, !P2 ;  /* 0x000000110f0f9207 */ /* 0x000fe40005000000 */
[----:B------:R-:W-:Y:S02]  /*0580*/  CS2R R8, SRZ ;  /* 0x0000000000087805 */ /* 0x000fe4000001ff00 */
[-C--:B--2---:R-:W-:Y:S02]  /*0590*/  FSETP.NAN.AND P1, PT, R11, R11.reuse, PT ;  /* 0x0000000b0b00720b */ /* 0x084fe40003f28000 */
[----:B------:R-:W-:-:S11]  /*05a0*/  FSETP.GEU.AND P2, PT, R15, R11, PT ;  /* 0x0000000b0f00720b */ /* 0x000fd60003f4e000 */
[----:B------:R-:W-:Y:S01]  /*05b0*/  @!P1 SEL R11, R11, R15, !P2 ;  /* 0x0000000f0b0b9207 */ /* 0x000fe20005000000 */
[----:B------:R-:W-:-:S04]  /*05c0*/  VIADD R15, R7, 0xba00 ;  /* 0x0000ba00070f7836 */ /* 0x000fc80000000000 */
[----:B------:R-:W-:-:S05]  /*05d0*/  IMAD.WIDE R12, R15, 0x4, R4 ;  /* 0x000000040f0c7825 */ /* 0x000fca00078e0204 */
[----:B------:R1:W2:Y:S01]  /*05e0*/  @!P0 LDG.E.64 R8, desc[UR4][R12.64] ;  /* 0x000000040c088981 */ /* 0x0002a2000c1e1b00 */
[-C--:B------:R-:W-:Y:S02]  /*05f0*/  FSETP.NAN.AND P5, PT, R10, R10.reuse, PT ;  /* 0x0000000a0a00720b */ /* 0x080fe40003fa8000 */
[----:B------:R-:W-:Y:S02]  /*0600*/  FSETP.GEU.AND P1, PT, R14, R10, PT ;  /* 0x0000000a0e00720b */ /* 0x000fe40003f2e000 */
[----:B------:R-:W-:-:S09]  /*0610*/  SEL R2, RZ, 0x1, !P6 ;  /* 0x00000001ff027807 */ /* 0x000fd20007000000 */
[----:B------:R-:W-:Y:S02]  /*0620*/  @!P5 SEL R10, R10, R14, !P1 ;  /* 0x0000000e0a0ad207 */ /* 0x000fe40004800000 */
[----:B------:R-:W-:Y:S01]  /*0630*/  SEL R0, R0, 0x2, P4 ;  /* 0x0000000200007807 */ /* 0x000fe20002000000 */
[----:B-1----:R-:W-:-:S04]  /*0640*/  VIADD R13, R7, 0xbac0 ;  /* 0x0000bac0070d7836 */ /* 0x002fc80000000000 */
[----:B------:R-:W-:Y:S01]  /*0650*/  IMAD.WIDE R12, R13, 0x4, R4 ;  /* 0x000000040d0c7825 */ /* 0x000fe200078e0204 */
[----:B------:R-:W-:Y:S02]  /*0660*/  SEL R0, R0, 0x3, P3 ;  /* 0x0000000300007807 */ /* 0x000fe40001800000 */
[----:B------:R-:W-:Y:S01]  /*0670*/  ISETP.NE.AND P3, PT, R16, RZ, PT ;  /* 0x000000ff1000720c */ /* 0x000fe20003f65270 */
[----:B------:R-:W-:Y:S01]  /*0680*/  VIADD R7, R7, 0xbb80 ;  /* 0x0000bb8007077836 */ /* 0x000fe20000000000 */
[-C--:B--2---:R-:W-:Y:S02]  /*0690*/  FSETP.NAN.AND P5, PT, R8, R8.reuse, PT ;  /* 0x000000080800720b */ /* 0x084fe40003fa8000 */
[----:B------:R-:W-:Y:S02]  /*06a0*/  FSETP.GEU.AND P6, PT, R10, R8, PT ;  /* 0x000000080a00720b */ /* 0x000fe40003fce000 */
[----:B------:R-:W-:-:S09]  /*06b0*/  FSETP.NAN.AND P4, PT, R9, R9, PT ;  /* 0x000000090900720b */ /* 0x000fd20003f88000 */
[----:B------:R-:W-:Y:S02]  /*06c0*/  @!P5 SEL R8, R8, R10, !P6 ;  /* 0x0000000a0808d207 */ /* 0x000fe40007000000 */
[----:B------:R-:W-:-:S04]  /*06d0*/  ISETP.NE.AND P5, PT, R18, RZ, PT ;  /* 0x000000ff1200720c */ /* 0x000fc80003fa5270 */
[----:B------:R-:W-:Y:S02]  /*06e0*/  SEL R2, R2, 0x2, P5 ;  /* 0x0000000202027807 */ /* 0x000fe40002800000 */
[----:B------:R-:W-:-:S04]  /*06f0*/  FSETP.GEU.AND P5, PT, R11, R9, PT ;  /* 0x000000090b00720b */ /* 0x000fc80003fae000 */
[----:B------:R-:W-:Y:S02]  /*0700*/  @!P4 SEL R9, R9, R11, !P5 ;  /* 0x0000000b0909c207 */ /* 0x000fe40006800000 */
[----:B------:R-:W-:Y:S02]  /*0710*/  CS2R R10, SRZ ;  /* 0x00000000000a7805 */ /* 0x000fe4000001ff00 */
[----:B------:R-:W-:-:S04]  /*0720*/  SEL R2, R2, 0x3, P3 ;  /* 0x0000000302027807 */ /* 0x000fc80001800000 */
[----:B------:R1:W2:Y:S01]  /*0730*/  @!P0 LDG.E.64 R10, desc[UR4][R12.64] ;  /* 0x000000040c0a8981 */ /* 0x0002a2000c1e1b00 */
[----:B------:R-:W-:Y:S01]  /*0740*/  ISETP.NE.AND P3, PT, R6, RZ, PT ;  /* 0x000000ff0600720c */ /* 0x000fe20003f65270 */
[----:B------:R-:W-:Y:S01]  /*0750*/  IMAD.WIDE R6, R7, 0x4, R4 ;  /* 0x0000000407067825 */ /* 0x000fe200078e0204 */
[----:B------:R-:W-:-:S06]  /*0760*/  CS2R R4, SRZ ;  /* 0x0000000000047805 */ /* 0x000fcc000001ff00 */
[----:B------:R3:W4:Y:S01]  /*0770*/  @!P0 LDG.E.64 R4, desc[UR4][R6.64] ;  /* 0x0000000406048981 */ /* 0x000722000c1e1b00 */
[----:B------:R-:W-:Y:S01]  /*0780*/  SEL R2, R2, 0x4, P3 ;  /* 0x0000000402027807 */ /* 0x000fe20001800000 */
[----:B-1----:R-:W3:Y:S01]  /*0790*/  LDC.64 R12, c[0x0][0x218] ;  /* 0x00008600ff0c7b82 */ /* 0x002ee20000000a00 */
[----:B------:R-:W-:-:S04]  /*07a0*/  ISETP.NE.AND P4, PT, R19, RZ, PT ;  /* 0x000000ff1300720c */ /* 0x000fc80003f85270 */
[----:B------:R-:W-:Y:S02]  /*07b0*/  SEL R0, R0, 0x4, P4 ;  /* 0x0000000400007807 */ /* 0x000fe40002000000 */
[----:B------:R-:W-:Y:S02]  /*07c0*/  SEL R2, R2, 0x5, P1 ;  /* 0x0000000502027807 */ /* 0x000fe40000800000 */
[----:B------:R-:W-:Y:S02]  /*07d0*/  SEL R0, R0, 0x5, P2 ;  /* 0x0000000500007807 */ /* 0x000fe40001000000 */
[----:B------:R-:W-:Y:S02]  /*07e0*/  SEL R2, R2, 0x6, P6 ;  /* 0x0000000602027807 */ /* 0x000fe40003000000 */
[----:B------:R-:W-:Y:S01]  /*07f0*/  SEL R0, R0, 0x6, P5 ;  /* 0x0000000600007807 */ /* 0x000fe20002800000 */
[----:B---3--:R-:W-:Y:S01]  /*0800*/  IMAD.WIDE R6, R3, 0x4, R12 ;  /* 0x0000000403067825 */ /* 0x008fe200078e020c */
[----:B--2---:R-:W-:-:S02]  /*0810*/  FSETP.NAN.AND P3, PT, R10, R10, PT ;  /* 0x0000000a0a00720b */ /* 0x004fc40003f68000 */
[----:B------:R-:W-:Y:S02]  /*0820*/  FSETP.NAN.AND P4, PT, R11, R11, PT ;  /* 0x0000000b0b00720b */ /* 0x000fe40003f88000 */
[----:B------:R-:W-:Y:S02]  /*0830*/  FSETP.GEU.AND P1, PT, R8, R10, PT ;  /* 0x0000000a0800720b */ /* 0x000fe40003f2e000 */
[----:B----4-:R-:W-:Y:S02]  /*0840*/  FSETP.NAN.AND P2, PT, R4, R4, PT ;  /* 0x000000040400720b */ /* 0x010fe40003f48000 */
[----:B------:R-:W-:-:S05]  /*0850*/  FSETP.NAN.AND P6, PT, R5, R5, PT ;  /* 0x000000050500720b */ /* 0x000fca0003fc8000 */
[----:B------:R-:W-:Y:S02]  /*0860*/  @!P3 SEL R10, R10, R8, !P1 ;  /* 0x000000080a0ab207 */ /* 0x000fe40004800000 */
[----:B------:R-:W-:-:S04]  /*0870*/  FSETP.GEU.AND P3, PT, R9, R11, PT ;  /* 0x0000000b0900720b */ /* 0x000fc80003f6e000 */
[----:B------:R-:W-:Y:S02]  /*0880*/  @!P4 SEL R11, R11, R9, !P3 ;  /* 0x000000090b0bc207 */ /* 0x000fe40005800000 */
[----:B------:R-:W-:Y:S02]  /*0890*/  FSETP.GEU.AND P5, PT, R10, R4, PT ;  /* 0x000000040a00720b */ /* 0x000fe40003fae000 */
[----:B------:R-:W-:Y:S02]  /*08a0*/  SEL R2, R2, 0x7, P1 ;  /* 0x0000000702027807 */ /* 0x000fe40000800000 */
[----:B------:R-:W-:Y:S02]  /*08b0*/  FSETP.GEU.AND P4, PT, R11, R5, PT ;  /* 0x000000050b00720b */ /* 0x000fe40003f8e000 */
[----:B------:R-:W-:Y:S02]  /*08c0*/  SEL R0, R0, 0x7, P3 ;  /* 0x0000000700007807 */ /* 0x000fe40001800000 */
[----:B------:R-:W-:-:S02]  /*08d0*/  SEL R8, R2, 0x8, P5 ;  /* 0x0000000802087807 */ /* 0x000fc40002800000 */
[----:B------:R-:W-:Y:S02]  /*08e0*/  @!P2 SEL R4, R4, R10, !P5 ;  /* 0x0000000a0404a207 */ /* 0x000fe40006800000 */
[----:B------:R-:W-:Y:S02]  /*08f0*/  @!P6 SEL R5, R5, R11, !P4 ;  /* 0x0000000b0505e207 */ /* 0x000fe40006000000 */
[----:B------:R-:W-:Y:S02]  /*0900*/  IADD3 R2, P1, R3, UR6, RZ ;  /* 0x0000000603027c10 */ /* 0x000fe4000ff3e0ff */
[----:B------:R-:W-:Y:S02]  /*0910*/  SEL R9, R0, 0x8, P4 ;  /* 0x0000000800097807 */ /* 0x000fe40002000000 */
[----:B------:R-:W-:Y:S01]  /*0920*/  LOP3.LUT R0, R8, 0xff, RZ, 0xc0, !PT ;  /* 0x000000ff08007812 */ /* 0x000fe200078ec0ff */
[----:B------:R1:W-:Y:S01]  /*0930*/  @!P0 STG.E.64 desc[UR4][R6.64], R4 ;  /* 0x0000000406008986 */ /* 0x0003e2000c101b04 */
[----:B------:R-:W-:-:S03]  /*0940*/  LEA.HI.X.SX32 R3, R3, UR7, 0x1, P1 ;  /* 0x0000000703037c11 */ /* 0x000fc600088f0eff */
[----:B------:R-:W-:Y:S01]  /*0950*/  IMAD R9, R9, 0x100, R0 ;  /* 0x0000010009097824 */ /* 0x000fe200078e0200 */
[----:B------:R-:W-:Y:S06]  /*0960*/  @P0 EXIT ;  /* 0x000000000000094d */ /* 0x000fec0003800000 */
[----:B------:R-:W-:Y:S01]  /*0970*/  STG.E.U16 desc[UR4][R2.64], R9 ;  /* 0x0000000902007986 */ /* 0x000fe2000c101504 */
[----:B------:R-:W-:Y:S05]  /*0980*/  EXIT ;  /* 0x000000000000794d */ /* 0x000fea0003800000 */
.L_x_0:
[----:B------:R-:W-:-:S00]  /*0990*/  BRA `(.L_x_0) ;  /* 0xfffffffc00fc7947 */ /* 0x000fc0000383ffff */
[----:B------:R-:W-:-:S00]  /*09a0*/  NOP ;  /* 0x0000000000007918 */ /* 0x000fc00000000000 */
        /* <DEDUP_REMOVED lines=13> */
.L_x_1:


//--------------------- .nv.constant0.triton_poi_fused_max_pool2d_with_indices_24 --------------------------
	.section	.nv.constant0.triton_poi_fused_max_pool2d_with_indices_24,"a",@progbits
	.sectionflags	@""
	.align	4
.nv.constant0.triton_poi_fused_max_pool2d_with_indices_24:
	.zero		556
